//
// Generated by NVIDIA NVVM Compiler
//
// Compiler Build ID: CL-36424714
// Cuda compilation tools, release 13.0, V13.0.88
// Based on NVVM 20.0.0
//

.version 9.0
.target sm_100
.address_size 64

	// .globl	_Z4testv
.extern .func  (.param .b32 func_retval0) vprintf
(
	.param .b64 vprintf_param_0,
	.param .b64 vprintf_param_1
)
;
.global .align 1 .b8 $str[8] = {37, 102, 58, 32, 37, 100, 10};
.global .align 1 .b8 $str$1[78] = {113, 117, 105, 101, 116, 95, 110, 97, 110, 58, 32, 37, 102, 44, 32, 113, 117, 105, 101, 116, 95, 110, 97, 110, 32, 42, 32, 50, 58, 32, 37, 102, 44, 32, 113, 117, 105, 101, 116, 95, 110, 97, 110, 32, 43, 32, 102, 108, 111, 97, 116, 58, 32, 37, 102, 44, 32, 49, 46, 48, 32, 47, 32, 113, 117, 105, 101, 116, 95, 110, 97, 110, 58, 32, 37, 102, 10};
.global .align 1 .b8 $str$3[39] = {102, 108, 111, 97, 116, 32, 37, 102, 32, 105, 115, 32, 110, 111, 116, 32, 103, 114, 101, 97, 116, 101, 114, 32, 116, 104, 97, 110, 32, 102, 108, 111, 97, 116, 32, 37, 102, 10};
.global .align 1 .b8 $str$5[36] = {102, 108, 111, 97, 116, 32, 37, 102, 32, 105, 115, 32, 110, 111, 116, 32, 108, 101, 115, 115, 32, 116, 104, 97, 110, 32, 102, 108, 111, 97, 116, 32, 37, 102, 10};
.global .align 1 .b8 $str$7[12] = {110, 97, 110, 32, 33, 61, 32, 110, 97, 110, 10};
.global .align 1 .b8 $str$8[20] = {105, 115, 110, 97, 110, 40, 118, 97, 108, 117, 101, 41, 58, 32, 116, 114, 117, 101, 10};
.global .align 1 .b8 $str$10[25] = {117, 115, 104, 111, 114, 116, 32, 118, 97, 108, 117, 101, 54, 32, 61, 61, 32, 48, 120, 70, 70, 70, 70, 10};
.global .align 1 .b8 $str$11[15] = {101, 120, 112, 40, 45, 110, 97, 110, 41, 58, 32, 37, 10, 102};

.visible .entry _Z4testv()
{
	.local .align 16 .b8 	__local_depot0[32];
	.reg .b64 	%SP;
	.reg .b64 	%SPL;
	.reg .pred 	%p<4>;
	.reg .b32 	%r<22>;
	.reg .b32 	%f<8>;
	.reg .b64 	%rd<22>;
	.reg .b64 	%fd<5>;

	mov.u64 	%SPL, __local_depot0;
	cvta.local.u64 	%SP, %SPL;
	add.u64 	%rd2, %SP, 0;
	add.u64 	%rd1, %SPL, 0;
	mov.u32 	%r2, %tid.x;
	mov.u32 	%r3, %ctaid.x;
	mov.u32 	%r4, %ntid.x;
	mad.lo.s32 	%r1, %r3, %r4, %r2;
	setp.gt.s32 	%p1, %r1, 10;
	@%p1 bra 	$L__BB0_5;
	cvt.rn.f32.s32 	%f1, %r1;
	div.rn.f32 	%f2, %f1, 0f41200000;
	cvt.rni.s32.f32 	%r5, %f2;
	cvt.f64.f32 	%fd1, %f2;
	st.local.f64 	[%rd1], %fd1;
	st.local.u32 	[%rd1+8], %r5;
	mov.u64 	%rd3, $str;
	cvta.global.u64 	%rd4, %rd3;
	{ // callseq 0, 0
	.param .b64 param0;
	st.param.b64 	[param0], %rd4;
	.param .b64 param1;
	st.param.b64 	[param1], %rd2;
	.param .b32 retval0;
	call.uni (retval0), 
	vprintf, 
	(
	param0, 
	param1
	);
	ld.param.b32 	%r6, [retval0];
	} // callseq 0
	setp.ne.s32 	%p2, %r1, 0;
	@%p2 bra 	$L__BB0_5;
	mov.f64 	%fd2, 0d7FFFFFFFE0000000;
	st.local.v2.f64 	[%rd1], {%fd2, %fd2};
	st.local.v2.f64 	[%rd1+16], {%fd2, %fd2};
	mov.u64 	%rd6, $str$1;
	cvta.global.u64 	%rd7, %rd6;
	{ // callseq 1, 0
	.param .b64 param0;
	st.param.b64 	[param0], %rd7;
	.param .b64 param1;
	st.param.b64 	[param1], %rd2;
	.param .b32 retval0;
	call.uni (retval0), 
	vprintf, 
	(
	param0, 
	param1
	);
	ld.param.b32 	%r8, [retval0];
	} // callseq 1
	mov.f64 	%fd3, 0d405EC00000000000;
	st.local.v2.f64 	[%rd1], {%fd3, %fd2};
	mov.u64 	%rd9, $str$3;
	cvta.global.u64 	%rd10, %rd9;
	{ // callseq 2, 0
	.param .b64 param0;
	st.param.b64 	[param0], %rd10;
	.param .b64 param1;
	st.param.b64 	[param1], %rd2;
	.param .b32 retval0;
	call.uni (retval0), 
	vprintf, 
	(
	param0, 
	param1
	);
	ld.param.b32 	%r10, [retval0];
	} // callseq 2
	st.local.v2.f64 	[%rd1], {%fd3, %fd2};
	mov.u64 	%rd11, $str$5;
	cvta.global.u64 	%rd12, %rd11;
	{ // callseq 3, 0
	.param .b64 param0;
	st.param.b64 	[param0], %rd12;
	.param .b64 param1;
	st.param.b64 	[param1], %rd2;
	.param .b32 retval0;
	call.uni (retval0), 
	vprintf, 
	(
	param0, 
	param1
	);
	ld.param.b32 	%r12, [retval0];
	} // callseq 3
	mov.u64 	%rd13, $str$7;
	cvta.global.u64 	%rd14, %rd13;
	{ // callseq 4, 0
	.param .b64 param0;
	st.param.b64 	[param0], %rd14;
	.param .b64 param1;
	st.param.b64 	[param1], 0;
	.param .b32 retval0;
	call.uni (retval0), 
	vprintf, 
	(
	param0, 
	param1
	);
	ld.param.b32 	%r14, [retval0];
	} // callseq 4
	mov.f32 	%f3, 0f7FFFFFFF;
	abs.f32 	%f4, %f3;
	setp.num.f32 	%p3, %f4, %f4;
	@%p3 bra 	$L__BB0_4;
	mov.u64 	%rd15, $str$8;
	cvta.global.u64 	%rd16, %rd15;
	{ // callseq 5, 0
	.param .b64 param0;
	st.param.b64 	[param0], %rd16;
	.param .b64 param1;
	st.param.b64 	[param1], 0;
	.param .b32 retval0;
	call.uni (retval0), 
	vprintf, 
	(
	param0, 
	param1
	);
	ld.param.b32 	%r16, [retval0];
	} // callseq 5
$L__BB0_4:
	mov.u64 	%rd17, $str$10;
	cvta.global.u64 	%rd18, %rd17;
	{ // callseq 6, 0
	.param .b64 param0;
	st.param.b64 	[param0], %rd18;
	.param .b64 param1;
	st.param.b64 	[param1], 0;
	.param .b32 retval0;
	call.uni (retval0), 
	vprintf, 
	(
	param0, 
	param1
	);
	ld.param.b32 	%r18, [retval0];
	} // callseq 6
	mov.f32 	%f5, 0fFFFFFFFF;
	mul.f32 	%f6, %f5, 0f3FB8AA3B;
	ex2.approx.f32 	%f7, %f6;
	cvt.f64.f32 	%fd4, %f7;
	st.local.f64 	[%rd1], %fd4;
	mov.u64 	%rd19, $str$11;
	cvta.global.u64 	%rd20, %rd19;
	{ // callseq 7, 0
	.param .b64 param0;
	st.param.b64 	[param0], %rd20;
	.param .b64 param1;
	st.param.b64 	[param1], %rd2;
	.param .b32 retval0;
	call.uni (retval0), 
	vprintf, 
	(
	param0, 
	param1
	);
	ld.param.b32 	%r20, [retval0];
	} // callseq 7
$L__BB0_5:
	ret;

}
	// .globl	_Z3addPfS_S_i
.visible .entry _Z3addPfS_S_i(
	.param .u64 .ptr .align 1 _Z3addPfS_S_i_param_0,
	.param .u64 .ptr .align 1 _Z3addPfS_S_i_param_1,
	.param .u64 .ptr .align 1 _Z3addPfS_S_i_param_2,
	.param .u32 _Z3addPfS_S_i_param_3
)
{
	.reg .pred 	%p<7>;
	.reg .b32 	%r<31>;
	.reg .b32 	%f<16>;
	.reg .b64 	%rd<25>;

	ld.param.u64 	%rd4, [_Z3addPfS_S_i_param_0];
	ld.param.u64 	%rd5, [_Z3addPfS_S_i_param_1];
	ld.param.u64 	%rd6, [_Z3addPfS_S_i_param_2];
	ld.param.u32 	%r12, [_Z3addPfS_S_i_param_3];
	cvta.to.global.u64 	%rd1, %rd6;
	cvta.to.global.u64 	%rd2, %rd5;
	cvta.to.global.u64 	%rd3, %rd4;
	mov.u32 	%r13, %tid.x;
	mov.u32 	%r14, %ctaid.x;
	mov.u32 	%r15, %ntid.x;
	mad.lo.s32 	%r29, %r14, %r15, %r13;
	mov.u32 	%r16, %nctaid.x;
	mul.lo.s32 	%r2, %r15, %r16;
	setp.ge.s32 	%p1, %r29, %r12;
	@%p1 bra 	$L__BB1_7;
	add.s32 	%r17, %r29, %r2;
	max.s32 	%r18, %r12, %r17;
	setp.lt.s32 	%p2, %r17, %r12;
	selp.u32 	%r19, 1, 0, %p2;
	add.s32 	%r20, %r17, %r19;
	sub.s32 	%r21, %r18, %r20;
	div.u32 	%r22, %r21, %r2;
	add.s32 	%r3, %r22, %r19;
	and.b32  	%r23, %r3, 3;
	setp.eq.s32 	%p3, %r23, 3;
	@%p3 bra 	$L__BB1_4;
	add.s32 	%r24, %r3, 1;
	and.b32  	%r25, %r24, 3;
	neg.s32 	%r27, %r25;
$L__BB1_3:
	.pragma "nounroll";
	mul.wide.s32 	%rd7, %r29, 4;
	add.s64 	%rd8, %rd1, %rd7;
	add.s64 	%rd9, %rd2, %rd7;
	add.s64 	%rd10, %rd3, %rd7;
	ld.global.f32 	%f1, [%rd10];
	ld.global.f32 	%f2, [%rd9];
	add.f32 	%f3, %f1, %f2;
	st.global.f32 	[%rd8], %f3;
	add.s32 	%r29, %r29, %r2;
	add.s32 	%r27, %r27, 1;
	setp.ne.s32 	%p4, %r27, 0;
	@%p4 bra 	$L__BB1_3;
$L__BB1_4:
	setp.lt.u32 	%p5, %r3, 3;
	@%p5 bra 	$L__BB1_7;
	mul.wide.s32 	%rd15, %r2, 4;
	shl.b32 	%r26, %r2, 2;
$L__BB1_6:
	mul.wide.s32 	%rd11, %r29, 4;
	add.s64 	%rd12, %rd3, %rd11;
	ld.global.f32 	%f4, [%rd12];
	add.s64 	%rd13, %rd2, %rd11;
	ld.global.f32 	%f5, [%rd13];
	add.f32 	%f6, %f4, %f5;
	add.s64 	%rd14, %rd1, %rd11;
	st.global.f32 	[%rd14], %f6;
	add.s64 	%rd16, %rd12, %rd15;
	ld.global.f32 	%f7, [%rd16];
	add.s64 	%rd17, %rd13, %rd15;
	ld.global.f32 	%f8, [%rd17];
	add.f32 	%f9, %f7, %f8;
	add.s64 	%rd18, %rd14, %rd15;
	st.global.f32 	[%rd18], %f9;
	add.s64 	%rd19, %rd16, %rd15;
	ld.global.f32 	%f10, [%rd19];
	add.s64 	%rd20, %rd17, %rd15;
	ld.global.f32 	%f11, [%rd20];
	add.f32 	%f12, %f10, %f11;
	add.s64 	%rd21, %rd18, %rd15;
	st.global.f32 	[%rd21], %f12;
	add.s64 	%rd22, %rd19, %rd15;
	ld.global.f32 	%f13, [%rd22];
	add.s64 	%rd23, %rd20, %rd15;
	ld.global.f32 	%f14, [%rd23];
	add.f32 	%f15, %f13, %f14;
	add.s64 	%rd24, %rd21, %rd15;
	st.global.f32 	[%rd24], %f15;
	add.s32 	%r29, %r26, %r29;
	setp.lt.s32 	%p6, %r29, %r12;
	@%p6 bra 	$L__BB1_6;
$L__BB1_7:
	ret;

}


// ===== COMPILED SASS (sm_100) =====

	.target	sm_100

	.elftype	@"ET_EXEC"


//--------------------- .note.nv.tkinfo           --------------------------
	.section	.note.nv.tkinfo,"",@"SHT_NOTE"
	.sectionflags	@"SHF_NOTE_NV_TKINFO"
	.tkinfo
        /*0018*/ 	.word	0x00000002
        /*0030*/ 	.string	""
        /*0030*/ 	.string	"ptxas"
        /*0030*/ 	.string	"Cuda compilation tools, release 13.0, V13.0.88"
        /*0030*/ 	.string	"Build cuda_13.0.r13.0/compiler.36424714_0"
        /*0030*/ 	.string	"-arch sm_100 -m 64 "



//--------------------- .note.nv.cuinfo           --------------------------
	.section	.note.nv.cuinfo,"",@"SHT_NOTE"
	.sectionflags	@"SHF_NOTE_NV_CUINFO"
        /*0018*/ 	.short	0x0002
        /*001a*/ 	.short	0x0064
        /*001c*/ 	.short	0x0082
	.zero		2


//--------------------- .nv.info                  --------------------------
	.section	.nv.info,"",@"SHT_CUDA_INFO"
	.align	4


	//----- nvinfo : EIATTR_REGCOUNT
	.align		4
        /*0000*/ 	.byte	0x04, 0x2f
        /*0002*/ 	.short	(.L_9 - .L_8)
	.align		4
.L_8:
        /*0004*/ 	.word	index@(_Z4testv)
        /*0008*/ 	.word	0x00000018


	//----- nvinfo : EIATTR_FRAME_SIZE
	.align		4
.L_9:
        /*000c*/ 	.byte	0x04, 0x11
        /*000e*/ 	.short	(.L_11 - .L_10)
	.align		4
.L_10:
        /*0010*/ 	.word	index@($__internal_0_$__cuda_sm3x_div_rn_noftz_f32_slowpath)
        /*0014*/ 	.word	0x00000020


	//----- nvinfo : EIATTR_FRAME_SIZE
	.align		4
.L_11:
        /*0018*/ 	.byte	0x04, 0x11
        /*001a*/ 	.short	(.L_13 - .L_12)
	.align		4
.L_12:
        /*001c*/ 	.word	index@(_Z4testv)
        /*0020*/ 	.word	0x00000020


	//----- nvinfo : EIATTR_REGCOUNT
	.align		4
.L_13:
        /*0024*/ 	.byte	0x04, 0x2f
        /*0026*/ 	.short	(.L_15 - .L_14)
	.align		4
.L_14:
        /*0028*/ 	.word	index@(_Z3addPfS_S_i)
        /*002c*/ 	.word	0x0000001a


	//----- nvinfo : EIATTR_FRAME_SIZE
	.align		4
.L_15:
        /*0030*/ 	.byte	0x04, 0x11
        /*0032*/ 	.short	(.L_17 - .L_16)
	.align		4
.L_16:
        /*0034*/ 	.word	index@(_Z3addPfS_S_i)
        /*0038*/ 	.word	0x00000000


	//----- nvinfo : EIATTR_MIN_STACK_SIZE
	.align		4
.L_17:
        /*003c*/ 	.byte	0x04, 0x12
        /*003e*/ 	.short	(.L_19 - .L_18)
	.align		4
.L_18:
        /*0040*/ 	.word	index@(_Z3addPfS_S_i)
        /*0044*/ 	.word	0x00000000


	//----- nvinfo : EIATTR_MIN_STACK_SIZE
	.align		4
.L_19:
        /*0048*/ 	.byte	0x04, 0x12
        /*004a*/ 	.short	(.L_21 - .L_20)
	.align		4
.L_20:
        /*004c*/ 	.word	index@(_Z4testv)
        /*0050*/ 	.word	0x00000020
.L_21:


//--------------------- .nv.compat                --------------------------
	.section	.nv.compat,"",@"SHT_CUDA_COMPAT_INFO"
	.align	4
        /*0000*/ 	.byte	0x02, 0x09, 0x00, 0x00, 0x02, 0x02, 0x01, 0x00, 0x02, 0x05, 0x05, 0x00, 0x03, 0x07, 0x01, 0x01
        /*0010*/ 	.byte	0x02, 0x03, 0x00, 0x00, 0x02, 0x06, 0x01, 0x00, 0x04, 0x0b, 0x08, 0x00, 0x01, 0x00, 0x00, 0x00
        /*0020*/ 	.byte	0x00, 0x00, 0x00, 0x00


//--------------------- .nv.info._Z3addPfS_S_i    --------------------------
	.section	.nv.info._Z3addPfS_S_i,"",@"SHT_CUDA_INFO"
	.sectionflags	@""
	.align	4


	//----- nvinfo : EIATTR_CUDA_API_VERSION
	.align		4
        /*0000*/ 	.byte	0x04, 0x37
        /*0002*/ 	.short	(.L_23 - .L_22)
.L_22:
        /*0004*/ 	.word	0x00000082


	//----- nvinfo : EIATTR_KPARAM_INFO
	.align		4
.L_23:
        /*0008*/ 	.byte	0x04, 0x17
        /*000a*/ 	.short	(.L_25 - .L_24)
.L_24:
        /*000c*/ 	.word	0x00000000
        /*0010*/ 	.short	0x0003
        /*0012*/ 	.short	0x0018
        /*0014*/ 	.byte	0x00, 0xf0, 0x11, 0x00


	//----- nvinfo : EIATTR_KPARAM_INFO
	.align		4
.L_25:
        /*0018*/ 	.byte	0x04, 0x17
        /*001a*/ 	.short	(.L_27 - .L_26)
.L_26:
        /*001c*/ 	.word	0x00000000
        /*0020*/ 	.short	0x0002
        /*0022*/ 	.short	0x0010
        /*0024*/ 	.byte	0x00, 0xf5, 0x21, 0x00


	//----- nvinfo : EIATTR_KPARAM_INFO
	.align		4
.L_27:
        /*0028*/ 	.byte	0x04, 0x17
        /*002a*/ 	.short	(.L_29 - .L_28)
.L_28:
        /*002c*/ 	.word	0x00000000
        /*0030*/ 	.short	0x0001
        /*0032*/ 	.short	0x0008
        /*0034*/ 	.byte	0x00, 0xf5, 0x21, 0x00


	//----- nvinfo : EIATTR_KPARAM_INFO
	.align		4
.L_29:
        /*0038*/ 	.byte	0x04, 0x17
        /*003a*/ 	.short	(.L_31 - .L_30)
.L_30:
        /*003c*/ 	.word	0x00000000
        /*0040*/ 	.short	0x0000
        /*0042*/ 	.short	0x0000
        /*0044*/ 	.byte	0x00, 0xf5, 0x21, 0x00


	//----- nvinfo : EIATTR_SPARSE_MMA_MASK
	.align		4
.L_31:
        /*0048*/ 	.byte	0x03, 0x50
        /*004a*/ 	.short	0x0000


	//----- nvinfo : EIATTR_MAXREG_COUNT
	.align		4
        /*004c*/ 	.byte	0x03, 0x1b
        /*004e*/ 	.short	0x00ff


	//----- nvinfo : EIATTR_MERCURY_ISA_VERSION
	.align		4
        /*0050*/ 	.byte	0x03, 0x5f
        /*0052*/ 	.short	0x0101


	//----- nvinfo : EIATTR_VRC_CTA_INIT_COUNT
	.align		4
        /*0054*/ 	.byte	0x02, 0x4a
	.zero		1
	.zero		1


	//----- nvinfo : EIATTR_EXIT_INSTR_OFFSETS
	.align		4
        /*0058*/ 	.byte	0x04, 0x1c
        /*005a*/ 	.short	(.L_33 - .L_32)


	//   ....[0]....
.L_32:
        /*005c*/ 	.word	0x00000090


	//   ....[1]....
        /*0060*/ 	.word	0x000003a0


	//   ....[2]....
        /*0064*/ 	.word	0x000005d0


	//----- nvinfo : EIATTR_CRS_STACK_SIZE
	.align		4
.L_33:
        /*0068*/ 	.byte	0x04, 0x1e
        /*006a*/ 	.short	(.L_35 - .L_34)
.L_34:
        /*006c*/ 	.word	0x00000000


	//----- nvinfo : EIATTR_CBANK_PARAM_SIZE
	.align		4
.L_35:
        /*0070*/ 	.byte	0x03, 0x19
        /*0072*/ 	.short	0x001c


	//----- nvinfo : EIATTR_PARAM_CBANK
	.align		4
        /*0074*/ 	.byte	0x04, 0x0a
        /*0076*/ 	.short	(.L_37 - .L_36)
	.align		4
.L_36:
        /*0078*/ 	.word	index@(.nv.constant0._Z3addPfS_S_i)
        /*007c*/ 	.short	0x0380
        /*007e*/ 	.short	0x001c


	//----- nvinfo : EIATTR_SW_WAR
	.align		4
.L_37:
        /*0080*/ 	.byte	0x04, 0x36
        /*0082*/ 	.short	(.L_39 - .L_38)
.L_38:
        /*0084*/ 	.word	0x00000008
.L_39:


//--------------------- .nv.info._Z4testv         --------------------------
	.section	.nv.info._Z4testv,"",@"SHT_CUDA_INFO"
	.sectionflags	@""
	.align	4


	//----- nvinfo : EIATTR_CUDA_API_VERSION
	.align		4
        /*0000*/ 	.byte	0x04, 0x37
        /*0002*/ 	.short	(.L_41 - .L_40)
.L_40:
        /*0004*/ 	.word	0x00000082


	//----- nvinfo : EIATTR_SPARSE_MMA_MASK
	.align		4
.L_41:
        /*0008*/ 	.byte	0x03, 0x50
        /*000a*/ 	.short	0x0000


	//----- nvinfo : EIATTR_MAXREG_COUNT
	.align		4
        /*000c*/ 	.byte	0x03, 0x1b
        /*000e*/ 	.short	0x00ff


	//----- nvinfo : EIATTR_EXTERNS
	.align		4
        /*0010*/ 	.byte	0x04, 0x0f
        /*0012*/ 	.short	(.L_43 - .L_42)


	//   ....[0]....
	.align		4
.L_42:
        /*0014*/ 	.word	index@(vprintf)


	//----- nvinfo : EIATTR_MERCURY_ISA_VERSION
	.align		4
.L_43:
        /*0018*/ 	.byte	0x03, 0x5f
        /*001a*/ 	.short	0x0101


	//----- nvinfo : EIATTR_VRC_CTA_INIT_COUNT
	.align		4
        /*001c*/ 	.byte	0x02, 0x4a
	.zero		1
	.zero		1


	//----- nvinfo : EIATTR_SYSCALL_OFFSETS
	.align		4
        /*0020*/ 	.byte	0x04, 0x46
        /*0022*/ 	.short	(.L_45 - .L_44)


	//   ....[0]....
.L_44:
        /*0024*/ 	.word	0x00000270


	//   ....[1]....
        /*0028*/ 	.word	0x00000370


	//   ....[2]....
        /*002c*/ 	.word	0x00000440


	//   ....[3]....
        /*0030*/ 	.word	0x00000510


	//   ....[4]....
        /*0034*/ 	.word	0x00000580


	//   ....[5]....
        /*0038*/ 	.word	0x000005f0


	//   ....[6]....
        /*003c*/ 	.word	0x00000660


	//   ....[7]....
        /*0040*/ 	.word	0x00000760


	//----- nvinfo : EIATTR_EXIT_INSTR_OFFSETS
	.align		4
.L_45:
        /*0044*/ 	.byte	0x04, 0x1c
        /*0046*/ 	.short	(.L_47 - .L_46)


	//   ....[0]....
.L_46:
        /*0048*/ 	.word	0x000000b0


	//   ....[1]....
        /*004c*/ 	.word	0x00000290


	//   ....[2]....
        /*0050*/ 	.word	0x00000770


	//----- nvinfo : EIATTR_CRS_STACK_SIZE
	.align		4
.L_47:
        /*0054*/ 	.byte	0x04, 0x1e
        /*0056*/ 	.short	(.L_49 - .L_48)
.L_48:
        /*0058*/ 	.word	0x00000000


	//----- nvinfo : EIATTR_SW_WAR
	.align		4
.L_49:
        /*005c*/ 	.byte	0x04, 0x36
        /*005e*/ 	.short	(.L_51 - .L_50)
.L_50:
        /*0060*/ 	.word	0x00000008
.L_51:


//--------------------- .nv.callgraph             --------------------------
	.section	.nv.callgraph,"",@"SHT_CUDA_CALLGRAPH"
	.align	4
	.sectionentsize	8
	.align		4
        /*0000*/ 	.word	0x00000000
	.align		4
        /*0004*/ 	.word	0xffffffff
	.align		4
        /*0008*/ 	.word	index@(_Z4testv)
	.align		4
        /*000c*/ 	.word	index@(vprintf)
	.align		4
        /*0010*/ 	.word	0x00000000
	.align		4
        /*0014*/ 	.word	0xfffffffe
	.align		4
        /*0018*/ 	.word	0x00000000
	.align		4
        /*001c*/ 	.word	0xfffffffd
	.align		4
        /*0020*/ 	.word	0x00000000
	.align		4
        /*0024*/ 	.word	0xfffffffc


//--------------------- .nv.constant4             --------------------------
	.section	.nv.constant4,"a",@progbits
	.align	8
	.align		8
.nv.constant4:
        /*0000*/ 	.dword	$str
	.align		8
        /*0008*/ 	.dword	$str$1
	.align		8
        /*0010*/ 	.dword	$str$3
	.align		8
        /*0018*/ 	.dword	$str$5
	.align		8
        /*0020*/ 	.dword	$str$7
	.align		8
        /*0028*/ 	.dword	$str$8
	.align		8
        /*0030*/ 	.dword	$str$10
	.align		8
        /*0038*/ 	.dword	$str$11
	.align		8
        /*0040*/ 	.dword	vprintf


//--------------------- .text._Z3addPfS_S_i       --------------------------
	.section	.text._Z3addPfS_S_i,"ax",@progbits
	.align	128
        .global         _Z3addPfS_S_i
        .type           _Z3addPfS_S_i,@function
        .size           _Z3addPfS_S_i,(.L_x_29 - _Z3addPfS_S_i)
        .other          _Z3addPfS_S_i,@"STO_CUDA_ENTRY STV_DEFAULT"
_Z3addPfS_S_i:
.text._Z3addPfS_S_i:
[----:B------:R-:W-:Y:S01]  /*0000*/  LDC R1, c[0x0][0x37c] ;  /* 0x0000df00ff017b82 */ /* 0x000fe20000000800 */
[----:B------:R-:W0:Y:S07]  /*0010*/  S2R R3, SR_TID.X ;  /* 0x0000000000037919 */ /* 0x000e2e0000002100 */
[----:B------:R-:W0:Y:S01]  /*0020*/  S2UR UR4, SR_CTAID.X ;  /* 0x00000000000479c3 */ /* 0x000e220000002500 */
[----:B------:R-:W1:Y:S07]  /*0030*/  LDCU UR6, c[0x0][0x398] ;  /* 0x00007300ff0677ac */ /* 0x000e6e0008000800 */
[----:B------:R-:W0:Y:S01]  /*0040*/  LDC R0, c[0x0][0x360] ;  /* 0x0000d800ff007b82 */ /* 0x000e220000000800 */
[----:B------:R-:W2:Y:S01]  /*0050*/  LDCU UR5, c[0x0][0x370] ;  /* 0x00006e00ff0577ac */ /* 0x000ea20008000800 */
[----:B0-----:R-:W-:-:S02]  /*0060*/  IMAD R3, R0, UR4, R3 ;  /* 0x0000000400037c24 */ /* 0x001fc4000f8e0203 */
[----:B--2---:R-:W-:-:S03]  /*0070*/  IMAD R0, R0, UR5, RZ ;  /* 0x0000000500007c24 */ /* 0x004fc6000f8e02ff */
[----:B-1----:R-:W-:-:S13]  /*0080*/  ISETP.GE.AND P0, PT, R3, UR6, PT ;  /* 0x0000000603007c0c */ /* 0x002fda000bf06270 */
[----:B------:R-:W-:Y:S05]  /*0090*/  @P0 EXIT ;  /* 0x000000000000094d */ /* 0x000fea0003800000 */
[----:B------:R-:W0:Y:S01]  /*00a0*/  I2F.U32.RP R8, R0 ;  /* 0x0000000000087306 */ /* 0x000e220000209000 */
[----:B------:R-:W-:Y:S01]  /*00b0*/  IADD3 R2, PT, PT, R0, R3, RZ ;  /* 0x0000000300027210 */ /* 0x000fe20007ffe0ff */
[----:B------:R-:W1:Y:S01]  /*00c0*/  LDCU.64 UR4, c[0x0][0x358] ;  /* 0x00006b00ff0477ac */ /* 0x000e620008000a00 */
[----:B------:R-:W-:Y:S01]  /*00d0*/  IADD3 R9, PT, PT, RZ, -R0, RZ ;  /* 0x80000000ff097210 */ /* 0x000fe20007ffe0ff */
[----:B------:R-:W-:Y:S01]  /*00e0*/  BSSY.RECONVERGENT B0, `(.L_x_0) ;  /* 0x000002b000007945 */ /* 0x000fe20003800200 */
[C---:B------:R-:W-:Y:S02]  /*00f0*/  ISETP.GE.AND P0, PT, R2.reuse, UR6, PT ;  /* 0x0000000602007c0c */ /* 0x040fe4000bf06270 */
[----:B------:R-:W-:Y:S02]  /*0100*/  VIMNMX R7, PT, PT, R2, UR6, !PT ;  /* 0x0000000602077c48 */ /* 0x000fe4000ffe0100 */
[----:B------:R-:W-:Y:S02]  /*0110*/  SEL R6, RZ, 0x1, P0 ;  /* 0x00000001ff067807 */ /* 0x000fe40000000000 */
[----:B------:R-:W-:-:S02]  /*0120*/  ISETP.NE.U32.AND P2, PT, R0, RZ, PT ;  /* 0x000000ff0000720c */ /* 0x000fc40003f45070 */
[----:B------:R-:W-:Y:S01]  /*0130*/  IADD3 R7, PT, PT, R7, -R2, -R6 ;  /* 0x8000000207077210 */ /* 0x000fe20007ffe806 */
[----:B0-----:R-:W0:Y:S02]  /*0140*/  MUFU.RCP R8, R8 ;  /* 0x0000000800087308 */ /* 0x001e240000001000 */
[----:B0-----:R-:W-:-:S06]  /*0150*/  IADD3 R4, PT, PT, R8, 0xffffffe, RZ ;  /* 0x0ffffffe08047810 */ /* 0x001fcc0007ffe0ff */
[----:B------:R0:W2:Y:S02]  /*0160*/  F2I.FTZ.U32.TRUNC.NTZ R5, R4 ;  /* 0x0000000400057305 */ /* 0x0000a4000021f000 */
[----:B0-----:R-:W-:Y:S02]  /*0170*/  HFMA2 R4, -RZ, RZ, 0, 0 ;  /* 0x00000000ff047431 */ /* 0x001fe400000001ff */
[----:B--2---:R-:W-:-:S04]  /*0180*/  IMAD R9, R9, R5, RZ ;  /* 0x0000000509097224 */ /* 0x004fc800078e02ff */
[----:B------:R-:W-:-:S06]  /*0190*/  IMAD.HI.U32 R8, R5, R9, R4 ;  /* 0x0000000905087227 */ /* 0x000fcc00078e0004 */
[----:B------:R-:W-:-:S05]  /*01a0*/  IMAD.HI.U32 R5, R8, R7, RZ ;  /* 0x0000000708057227 */ /* 0x000fca00078e00ff */
[----:B------:R-:W-:-:S05]  /*01b0*/  IADD3 R2, PT, PT, -R5, RZ, RZ ;  /* 0x000000ff05027210 */ /* 0x000fca0007ffe1ff */
[----:B------:R-:W-:-:S05]  /*01c0*/  IMAD R7, R0, R2, R7 ;  /* 0x0000000200077224 */ /* 0x000fca00078e0207 */
[----:B------:R-:W-:-:S13]  /*01d0*/  ISETP.GE.U32.AND P0, PT, R7, R0, PT ;  /* 0x000000000700720c */ /* 0x000fda0003f06070 */
[----:B------:R-:W-:Y:S02]  /*01e0*/  @P0 IADD3 R7, PT, PT, -R0, R7, RZ ;  /* 0x0000000700070210 */ /* 0x000fe40007ffe1ff */
[----:B------:R-:W-:Y:S02]  /*01f0*/  @P0 IADD3 R5, PT, PT, R5, 0x1, RZ ;  /* 0x0000000105050810 */ /* 0x000fe40007ffe0ff */
[----:B------:R-:W-:-:S13]  /*0200*/  ISETP.GE.U32.AND P1, PT, R7, R0, PT ;  /* 0x000000000700720c */ /* 0x000fda0003f26070 */
[----:B------:R-:W-:Y:S02]  /*0210*/  @P1 IADD3 R5, PT, PT, R5, 0x1, RZ ;  /* 0x0000000105051810 */ /* 0x000fe40007ffe0ff */
[----:B------:R-:W-:-:S04]  /*0220*/  @!P2 LOP3.LUT R5, RZ, R0, RZ, 0x33, !PT ;  /* 0x00000000ff05a212 */ /* 0x000fc800078e33ff */
[----:B------:R-:W-:-:S04]  /*0230*/  IADD3 R2, PT, PT, R6, R5, RZ ;  /* 0x0000000506027210 */ /* 0x000fc80007ffe0ff */
[C---:B------:R-:W-:Y:S02]  /*0240*/  LOP3.LUT R4, R2.reuse, 0x3, RZ, 0xc0, !PT ;  /* 0x0000000302047812 */ /* 0x040fe400078ec0ff */
[----:B------:R-:W-:Y:S02]  /*0250*/  ISETP.GE.U32.AND P1, PT, R2, 0x3, PT ;  /* 0x000000030200780c */ /* 0x000fe40003f26070 */
[----:B------:R-:W-:-:S13]  /*0260*/  ISETP.NE.AND P0, PT, R4, 0x3, PT ;  /* 0x000000030400780c */ /* 0x000fda0003f05270 */
[----:B-1----:R-:W-:Y:S05]  /*0270*/  @!P0 BRA `(.L_x_1) ;  /* 0x0000000000448947 */ /* 0x002fea0003800000 */
[----:B------:R-:W0:Y:S01]  /*0280*/  LDC.64 R4, c[0x0][0x390] ;  /* 0x0000e400ff047b82 */ /* 0x000e220000000a00 */
[----:B------:R-:W-:-:S04]  /*0290*/  IADD3 R2, PT, PT, R2, 0x1, RZ ;  /* 0x0000000102027810 */ /* 0x000fc80007ffe0ff */
[----:B------:R-:W-:-:S03]  /*02a0*/  LOP3.LUT R2, R2, 0x3, RZ, 0xc0, !PT ;  /* 0x0000000302027812 */ /* 0x000fc600078ec0ff */
[----:B------:R-:W1:Y:S01]  /*02b0*/  LDC.64 R6, c[0x0][0x380] ;  /* 0x0000e000ff067b82 */ /* 0x000e620000000a00 */
[----:B------:R-:W-:-:S07]  /*02c0*/  IADD3 R2, PT, PT, -R2, RZ, RZ ;  /* 0x000000ff02027210 */ /* 0x000fce0007ffe1ff */
[----:B------:R-:W2:Y:S02]  /*02d0*/  LDC.64 R8, c[0x0][0x388] ;  /* 0x0000e200ff087b82 */ /* 0x000ea40000000a00 */
.L_x_2:
[----:B--2---:R-:W-:-:S04]  /*02e0*/  IMAD.WIDE R12, R3, 0x4, R8 ;  /* 0x00000004030c7825 */ /* 0x004fc800078e0208 */
[C---:B-1----:R-:W-:Y:S02]  /*02f0*/  IMAD.WIDE R14, R3.reuse, 0x4, R6 ;  /* 0x00000004030e7825 */ /* 0x042fe400078e0206 */
[----:B------:R-:W2:Y:S04]  /*0300*/  LDG.E R13, desc[UR4][R12.64] ;  /* 0x000000040c0d7981 */ /* 0x000ea8000c1e1900 */
[----:B------:R-:W2:Y:S01]  /*0310*/  LDG.E R14, desc[UR4][R14.64] ;  /* 0x000000040e0e7981 */ /* 0x000ea2000c1e1900 */
[----:B0--3--:R-:W-:Y:S01]  /*0320*/  IMAD.WIDE R10, R3, 0x4, R4 ;  /* 0x00000004030a7825 */ /* 0x009fe200078e0204 */
[----:B------:R-:W-:Y:S02]  /*0330*/  IADD3 R2, PT, PT, R2, 0x1, RZ ;  /* 0x0000000102027810 */ /* 0x000fe40007ffe0ff */
[----:B------:R-:W-:-:S02]  /*0340*/  IADD3 R3, PT, PT, R0, R3, RZ ;  /* 0x0000000300037210 */ /* 0x000fc40007ffe0ff */
[----:B------:R-:W-:Y:S01]  /*0350*/  ISETP.NE.AND P0, PT, R2, RZ, PT ;  /* 0x000000ff0200720c */ /* 0x000fe20003f05270 */
[----:B--2---:R-:W-:-:S05]  /*0360*/  FADD R17, R14, R13 ;  /* 0x0000000d0e117221 */ /* 0x004fca0000000000 */
[----:B------:R3:W-:Y:S07]  /*0370*/  STG.E desc[UR4][R10.64], R17 ;  /* 0x000000110a007986 */ /* 0x0007ee000c101904 */
[----:B------:R-:W-:Y:S05]  /*0380*/  @P0 BRA `(.L_x_2) ;  /* 0xfffffffc00d40947 */ /* 0x000fea000383ffff */
.L_x_1:
[----:B------:R-:W-:Y:S05]  /*0390*/  BSYNC.RECONVERGENT B0 ;  /* 0x0000000000007941 */ /* 0x000fea0003800200 */
.L_x_0:
[----:B------:R-:W-:Y:S05]  /*03a0*/  @!P1 EXIT ;  /* 0x000000000000994d */ /* 0x000fea0003800000 */
.L_x_3:
[----:B------:R-:W3:Y:S08]  /*03b0*/  LDC.64 R4, c[0x0][0x380] ;  /* 0x0000e000ff047b82 */ /* 0x000ef00000000a00 */
[----:B------:R-:W0:Y:S01]  /*03c0*/  LDC.64 R6, c[0x0][0x388] ;  /* 0x0000e200ff067b82 */ /* 0x000e220000000a00 */
[----:B---3--:R-:W-:-:S07]  /*03d0*/  IMAD.WIDE R10, R3, 0x4, R4 ;  /* 0x00000004030a7825 */ /* 0x008fce00078e0204 */
[----:B------:R-:W1:Y:S01]  /*03e0*/  LDC.64 R4, c[0x0][0x390] ;  /* 0x0000e400ff047b82 */ /* 0x000e620000000a00 */
[----:B--2---:R-:W2:Y:S01]  /*03f0*/  LDG.E R2, desc[UR4][R10.64] ;  /* 0x000000040a027981 */ /* 0x004ea2000c1e1900 */
[----:B0-----:R-:W-:-:S05]  /*0400*/  IMAD.WIDE R12, R3, 0x4, R6 ;  /* 0x00000004030c7825 */ /* 0x001fca00078e0206 */
[----:B------:R-:W2:Y:S01]  /*0410*/  LDG.E R7, desc[UR4][R12.64] ;  /* 0x000000040c077981 */ /* 0x000ea2000c1e1900 */
[----:B-1----:R-:W-:-:S04]  /*0420*/  IMAD.WIDE R16, R3, 0x4, R4 ;  /* 0x0000000403107825 */ /* 0x002fc800078e0204 */
[----:B------:R-:W-:-:S04]  /*0430*/  IMAD.WIDE R4, R0, 0x4, R10 ;  /* 0x0000000400047825 */ /* 0x000fc800078e020a */
[----:B--2---:R-:W-:Y:S01]  /*0440*/  FADD R19, R2, R7 ;  /* 0x0000000702137221 */ /* 0x004fe20000000000 */
[----:B------:R-:W-:-:S04]  /*0450*/  IMAD.WIDE R6, R0, 0x4, R12 ;  /* 0x0000000400067825 */ /* 0x000fc800078e020c */
[----:B------:R0:W-:Y:S04]  /*0460*/  STG.E desc[UR4][R16.64], R19 ;  /* 0x0000001310007986 */ /* 0x0001e8000c101904 */
[----:B------:R-:W2:Y:S04]  /*0470*/  LDG.E R2, desc[UR4][R4.64] ;  /* 0x0000000404027981 */ /* 0x000ea8000c1e1900 */
[----:B------:R-:W2:Y:S01]  /*0480*/  LDG.E R15, desc[UR4][R6.64] ;  /* 0x00000004060f7981 */ /* 0x000ea2000c1e1900 */
[----:B------:R-:W-:-:S04]  /*0490*/  IMAD.WIDE R8, R0, 0x4, R16 ;  /* 0x0000000400087825 */ /* 0x000fc800078e0210 */
[----:B------:R-:W-:-:S04]  /*04a0*/  IMAD.WIDE R10, R0, 0x4, R4 ;  /* 0x00000004000a7825 */ /* 0x000fc800078e0204 */
[----:B------:R-:W-:-:S04]  /*04b0*/  IMAD.WIDE R12, R0, 0x4, R6 ;  /* 0x00000004000c7825 */ /* 0x000fc800078e0206 */
[----:B--2---:R-:W-:-:S05]  /*04c0*/  FADD R21, R2, R15 ;  /* 0x0000000f02157221 */ /* 0x004fca0000000000 */
        /* <DEDUP_REMOVED lines=8> */
[----:B------:R-:W1:Y:S04]  /*0550*/  LDG.E R4, desc[UR4][R4.64] ;  /* 0x0000000404047981 */ /* 0x000e68000c1e1900 */
[----:B------:R-:W1:Y:S01]  /*0560*/  LDG.E R7, desc[UR4][R6.64] ;  /* 0x0000000406077981 */ /* 0x000e62000c1e1900 */
[C---:B0-----:R-:W-:Y:S01]  /*0570*/  IMAD.WIDE R16, R0.reuse, 0x4, R14 ;  /* 0x0000000400107825 */ /* 0x041fe200078e020e */
[----:B------:R-:W-:-:S04]  /*0580*/  LEA R3, R0, R3, 0x2 ;  /* 0x0000000300037211 */ /* 0x000fc800078e10ff */
[----:B------:R-:W-:Y:S01]  /*0590*/  ISETP.GE.AND P0, PT, R3, UR6, PT ;  /* 0x0000000603007c0c */ /* 0x000fe2000bf06270 */
[----:B-1----:R-:W-:-:S05]  /*05a0*/  FADD R9, R4, R7 ;  /* 0x0000000704097221 */ /* 0x002fca0000000000 */
[----:B------:R2:W-:Y:S07]  /*05b0*/  STG.E desc[UR4][R16.64], R9 ;  /* 0x0000000910007986 */ /* 0x0005ee000c101904 */
[----:B------:R-:W-:Y:S05]  /*05c0*/  @!P0 BRA `(.L_x_3) ;  /* 0xfffffffc00788947 */ /* 0x000fea000383ffff */
[----:B------:R-:W-:Y:S05]  /*05d0*/  EXIT ;  /* 0x000000000000794d */ /* 0x000fea0003800000 */
.L_x_4:
[----:B------:R-:W-:-:S00]  /*05e0*/  BRA `(.L_x_4) ;  /* 0xfffffffc00fc7947 */ /* 0x000fc0000383ffff */
[----:B------:R-:W-:-:S00]  /*05f0*/  NOP ;  /* 0x0000000000007918 */ /* 0x000fc00000000000 */
        /* <DEDUP_REMOVED lines=8> */
.L_x_29:


//--------------------- .text._Z4testv            --------------------------
	.section	.text._Z4testv,"ax",@progbits
	.align	128
        .global         _Z4testv
        .type           _Z4testv,@function
        .size           _Z4testv,(.L_x_28 - _Z4testv)
        .other          _Z4testv,@"STO_CUDA_ENTRY STV_DEFAULT"
_Z4testv:
.text._Z4testv:
[----:B------:R-:W0:Y:S01]  /*0000*/  LDC R1, c[0x0][0x37c] ;  /* 0x0000df00ff017b82 */ /* 0x000e220000000800 */
[----:B------:R-:W1:Y:S01]  /*0010*/  S2R R18, SR_TID.X ;  /* 0x0000000000127919 */ /* 0x000e620000002100 */
[----:B------:R-:W2:Y:S06]  /*0020*/  LDCU UR5, c[0x0][0x2fc] ;  /* 0x00005f80ff0577ac */ /* 0x000eac0008000800 */
[----:B------:R-:W1:Y:S01]  /*0030*/  S2UR UR6, SR_CTAID.X ;  /* 0x00000000000679c3 */ /* 0x000e620000002500 */
[----:B0-----:R-:W-:Y:S01]  /*0040*/  VIADD R1, R1, 0xffffffe0 ;  /* 0xffffffe001017836 */ /* 0x001fe20000000000 */
[----:B------:R-:W0:Y:S06]  /*0050*/  LDCU UR4, c[0x0][0x2f8] ;  /* 0x00005f00ff0477ac */ /* 0x000e2c0008000800 */
[----:B------:R-:W1:Y:S01]  /*0060*/  LDC R3, c[0x0][0x360] ;  /* 0x0000d800ff037b82 */ /* 0x000e620000000800 */
[----:B0-----:R-:W-:-:S05]  /*0070*/  IADD3 R2, P1, PT, R1, UR4, RZ ;  /* 0x0000000401027c10 */ /* 0x001fca000ff3e0ff */
[----:B--2---:R-:W-:Y:S02]  /*0080*/  IMAD.X R16, RZ, RZ, UR5, P1 ;  /* 0x00000005ff107e24 */ /* 0x004fe400088e06ff */
[----:B-1----:R-:W-:-:S05]  /*0090*/  IMAD R18, R3, UR6, R18 ;  /* 0x0000000603127c24 */ /* 0x002fca000f8e0212 */
[----:B------:R-:W-:-:S13]  /*00a0*/  ISETP.GT.AND P0, PT, R18, 0xa, PT ;  /* 0x0000000a1200780c */ /* 0x000fda0003f04270 */
[----:B------:R-:W-:Y:S05]  /*00b0*/  @P0 EXIT ;  /* 0x000000000000094d */ /* 0x000fea0003800000 */
[----:B------:R-:W-:Y:S01]  /*00c0*/  I2FP.F32.S32 R0, R18 ;  /* 0x0000001200007245 */ /* 0x000fe20000201400 */
[----:B------:R-:W-:Y:S01]  /*00d0*/  IMAD.MOV.U32 R4, RZ, RZ, 0x3dcccccd ;  /* 0x3dcccccdff047424 */ /* 0x000fe200078e00ff */
[----:B------:R-:W-:Y:S01]  /*00e0*/  BSSY.RECONVERGENT B1, `(.L_x_5) ;  /* 0x000000c000017945 */ /* 0x000fe20003800200 */
[----:B------:R-:W-:Y:S01]  /*00f0*/  IMAD.MOV.U32 R3, RZ, RZ, 0x41200000 ;  /* 0x41200000ff037424 */ /* 0x000fe200078e00ff */
[----:B------:R-:W0:Y:S03]  /*0100*/  FCHK P0, R0, 10 ;  /* 0x4120000000007902 */ /* 0x000e260000000000 */
[----:B------:R-:W-:-:S04]  /*0110*/  FFMA R3, R4, -R3, 1 ;  /* 0x3f80000004037423 */ /* 0x000fc80000000803 */
[----:B------:R-:W-:-:S04]  /*0120*/  FFMA R3, R3, R4, 0.10000000149011611938 ;  /* 0x3dcccccd03037423 */ /* 0x000fc80000000004 */
[----:B------:R-:W-:-:S04]  /*0130*/  FFMA R4, R0, R3, RZ ;  /* 0x0000000300047223 */ /* 0x000fc800000000ff */
[----:B------:R-:W-:-:S04]  /*0140*/  FFMA R5, R4, -10, R0 ;  /* 0xc120000004057823 */ /* 0x000fc80000000000 */
[----:B------:R-:W-:Y:S01]  /*0150*/  FFMA R3, R3, R5, R4 ;  /* 0x0000000503037223 */ /* 0x000fe20000000004 */
[----:B0-----:R-:W-:Y:S06]  /*0160*/  @!P0 BRA `(.L_x_6) ;  /* 0x00000000000c8947 */ /* 0x001fec0003800000 */
[----:B------:R-:W-:-:S07]  /*0170*/  MOV R4, 0x190 ;  /* 0x0000019000047802 */ /* 0x000fce0000000f00 */
[----:B------:R-:W-:Y:S05]  /*0180*/  CALL.REL.NOINC `($__internal_0_$__cuda_sm3x_div_rn_noftz_f32_slowpath) ;  /* 0x00000004007c7944 */ /* 0x000fea0003c00000 */
[----:B------:R-:W-:-:S07]  /*0190*/  MOV R3, R0 ;  /* 0x0000000000037202 */ /* 0x000fce0000000f00 */
.L_x_6:
[----:B------:R-:W-:Y:S05]  /*01a0*/  BSYNC.RECONVERGENT B1 ;  /* 0x0000000000017941 */ /* 0x000fea0003800200 */
.L_x_5:
[----:B------:R-:W0:Y:S01]  /*01b0*/  F2F.F64.F32 R8, R3 ;  /* 0x0000000300087310 */ /* 0x000e220000201800 */
[----:B------:R-:W-:Y:S01]  /*01c0*/  MOV R17, 0x40 ;  /* 0x0000004000117802 */ /* 0x000fe20000000f00 */
[----:B------:R-:W1:Y:S01]  /*01d0*/  LDCU.64 UR4, c[0x4][URZ] ;  /* 0x01000000ff0477ac */ /* 0x000e620008000a00 */
[----:B------:R-:W-:Y:S01]  /*01e0*/  IMAD.MOV.U32 R6, RZ, RZ, R2 ;  /* 0x000000ffff067224 */ /* 0x000fe200078e0002 */
[----:B------:R-:W-:Y:S01]  /*01f0*/  MOV R7, R16 ;  /* 0x0000001000077202 */ /* 0x000fe20000000f00 */
[----:B------:R2:W3:Y:S03]  /*0200*/  LDC.64 R10, c[0x4][R17] ;  /* 0x01000000110a7b82 */ /* 0x0004e60000000a00 */
[----:B------:R-:W4:Y:S01]  /*0210*/  F2I.NTZ R0, R3 ;  /* 0x0000000300007305 */ /* 0x000f220000203100 */
[----:B0-----:R2:W-:Y:S01]  /*0220*/  STL.64 [R1], R8 ;  /* 0x0000000801007387 */ /* 0x0015e20000100a00 */
[----:B-1----:R-:W-:-:S02]  /*0230*/  IMAD.U32 R4, RZ, RZ, UR4 ;  /* 0x00000004ff047e24 */ /* 0x002fc4000f8e00ff */
[----:B------:R-:W-:Y:S01]  /*0240*/  IMAD.U32 R5, RZ, RZ, UR5 ;  /* 0x00000005ff057e24 */ /* 0x000fe2000f8e00ff */
[----:B----4-:R2:W-:Y:S06]  /*0250*/  STL [R1+0x8], R0 ;  /* 0x0000080001007387 */ /* 0x0105ec0000100800 */
[----:B------:R-:W-:-:S07]  /*0260*/  LEPC R20, `(.L_x_7) ;  /* 0x000000001014794e */ /* 0x000fce0000000000 */
[----:B--23--:R-:W-:Y:S05]  /*0270*/  CALL.ABS.NOINC R10 ;  /* 0x000000000a007343 */ /* 0x00cfea0003c00000 */
.L_x_7:
[----:B------:R-:W-:-:S13]  /*0280*/  ISETP.NE.AND P0, PT, R18, RZ, PT ;  /* 0x000000ff1200720c */ /* 0x000fda0003f05270 */
[----:B------:R-:W-:Y:S05]  /*0290*/  @P0 EXIT ;  /* 0x000000000000094d */ /* 0x000fea0003800000 */
[----:B------:R-:W-:Y:S01]  /*02a0*/  IMAD.MOV.U32 R8, RZ, RZ, -0x20000000 ;  /* 0xe0000000ff087424 */ /* 0x000fe200078e00ff */
[----:B------:R-:W-:Y:S01]  /*02b0*/  MOV R11, 0x7fffffff ;  /* 0x7fffffff000b7802 */ /* 0x000fe20000000f00 */
[----:B------:R-:W-:Y:S01]  /*02c0*/  IMAD.MOV.U32 R9, RZ, RZ, 0x7fffffff ;  /* 0x7fffffffff097424 */ /* 0x000fe200078e00ff */
[----:B------:R0:W1:Y:S01]  /*02d0*/  LDC.64 R12, c[0x4][R17] ;  /* 0x01000000110c7b82 */ /* 0x0000620000000a00 */
[----:B------:R-:W-:Y:S01]  /*02e0*/  IMAD.MOV.U32 R10, RZ, RZ, -0x20000000 ;  /* 0xe0000000ff0a7424 */ /* 0x000fe200078e00ff */
[----:B------:R-:W2:Y:S01]  /*02f0*/  LDCU.64 UR4, c[0x4][0x8] ;  /* 0x01000100ff0477ac */ /* 0x000ea20008000a00 */
[----:B------:R-:W-:Y:S01]  /*0300*/  IMAD.MOV.U32 R6, RZ, RZ, R2 ;  /* 0x000000ffff067224 */ /* 0x000fe200078e0002 */
[----:B------:R-:W-:Y:S02]  /*0310*/  MOV R7, R16 ;  /* 0x0000001000077202 */ /* 0x000fe40000000f00 */
[----:B------:R0:W-:Y:S04]  /*0320*/  STL.128 [R1], R8 ;  /* 0x0000000801007387 */ /* 0x0001e80000100c00 */
[----:B------:R0:W-:Y:S01]  /*0330*/  STL.128 [R1+0x10], R8 ;  /* 0x0000100801007387 */ /* 0x0001e20000100c00 */
[----:B--2---:R-:W-:-:S02]  /*0340*/  IMAD.U32 R4, RZ, RZ, UR4 ;  /* 0x00000004ff047e24 */ /* 0x004fc4000f8e00ff */
[----:B------:R-:W-:-:S07]  /*0350*/  IMAD.U32 R5, RZ, RZ, UR5 ;  /* 0x00000005ff057e24 */ /* 0x000fce000f8e00ff */
[----:B------:R-:W-:-:S07]  /*0360*/  LEPC R20, `(.L_x_8) ;  /* 0x000000001014794e */ /* 0x000fce0000000000 */
[----:B01----:R-:W-:Y:S05]  /*0370*/  CALL.ABS.NOINC R12 ;  /* 0x000000000c007343 */ /* 0x003fea0003c00000 */
.L_x_8:
[----:B------:R-:W-:Y:S01]  /*0380*/  IMAD.MOV.U32 R8, RZ, RZ, 0x0 ;  /* 0x00000000ff087424 */ /* 0x000fe200078e00ff */
[----:B------:R-:W-:Y:S01]  /*0390*/  MOV R11, 0x7fffffff ;  /* 0x7fffffff000b7802 */ /* 0x000fe20000000f00 */
[----:B------:R-:W-:Y:S01]  /*03a0*/  IMAD.MOV.U32 R9, RZ, RZ, 0x405ec000 ;  /* 0x405ec000ff097424 */ /* 0x000fe200078e00ff */
[----:B------:R0:W1:Y:S01]  /*03b0*/  LDC.64 R12, c[0x4][R17] ;  /* 0x01000000110c7b82 */ /* 0x0000620000000a00 */
[----:B------:R-:W-:Y:S01]  /*03c0*/  IMAD.MOV.U32 R10, RZ, RZ, -0x20000000 ;  /* 0xe0000000ff0a7424 */ /* 0x000fe200078e00ff */
[----:B------:R-:W2:Y:S01]  /*03d0*/  LDCU.64 UR4, c[0x4][0x10] ;  /* 0x01000200ff0477ac */ /* 0x000ea20008000a00 */
[----:B------:R-:W-:Y:S01]  /*03e0*/  IMAD.MOV.U32 R6, RZ, RZ, R2 ;  /* 0x000000ffff067224 */ /* 0x000fe200078e0002 */
[----:B------:R-:W-:Y:S02]  /*03f0*/  MOV R7, R16 ;  /* 0x0000001000077202 */ /* 0x000fe40000000f00 */
[----:B------:R0:W-:Y:S01]  /*0400*/  STL.128 [R1], R8 ;  /* 0x0000000801007387 */ /* 0x0001e20000100c00 */
[----:B--2---:R-:W-:-:S02]  /*0410*/  IMAD.U32 R4, RZ, RZ, UR4 ;  /* 0x00000004ff047e24 */ /* 0x004fc4000f8e00ff */
[----:B0-----:R-:W-:-:S07]  /*0420*/  IMAD.U32 R5, RZ, RZ, UR5 ;  /* 0x00000005ff057e24 */ /* 0x001fce000f8e00ff */
[----:B------:R-:W-:-:S07]  /*0430*/  LEPC R20, `(.L_x_9) ;  /* 0x000000001014794e */ /* 0x000fce0000000000 */
[----:B-1----:R-:W-:Y:S05]  /*0440*/  CALL.ABS.NOINC R12 ;  /* 0x000000000c007343 */ /* 0x002fea0003c00000 */
.L_x_9:
        /* <DEDUP_REMOVED lines=13> */
.L_x_10:
[----:B------:R0:W1:Y:S01]  /*0520*/  LDC.64 R8, c[0x4][R17] ;  /* 0x0100000011087b82 */ /* 0x0000620000000a00 */
[----:B------:R-:W2:Y:S01]  /*0530*/  LDCU.64 UR4, c[0x4][0x20] ;  /* 0x01000400ff0477ac */ /* 0x000ea20008000a00 */
[----:B------:R-:W-:Y:S01]  /*0540*/  CS2R R6, SRZ ;  /* 0x0000000000067805 */ /* 0x000fe2000001ff00 */
[----:B--2---:R-:W-:Y:S02]  /*0550*/  IMAD.U32 R4, RZ, RZ, UR4 ;  /* 0x00000004ff047e24 */ /* 0x004fe4000f8e00ff */
[----:B0-----:R-:W-:-:S07]  /*0560*/  IMAD.U32 R5, RZ, RZ, UR5 ;  /* 0x00000005ff057e24 */ /* 0x001fce000f8e00ff */
[----:B------:R-:W-:-:S07]  /*0570*/  LEPC R20, `(.L_x_11) ;  /* 0x000000001014794e */ /* 0x000fce0000000000 */
[----:B-1----:R-:W-:Y:S05]  /*0580*/  CALL.ABS.NOINC R8 ;  /* 0x0000000008007343 */ /* 0x002fea0003c00000 */
.L_x_11:
[----:B------:R0:W1:Y:S01]  /*0590*/  LDC.64 R8, c[0x4][R17] ;  /* 0x0100000011087b82 */ /* 0x0000620000000a00 */
[----:B------:R-:W2:Y:S01]  /*05a0*/  LDCU.64 UR4, c[0x4][0x28] ;  /* 0x01000500ff0477ac */ /* 0x000ea20008000a00 */
[----:B------:R-:W-:Y:S01]  /*05b0*/  CS2R R6, SRZ ;  /* 0x0000000000067805 */ /* 0x000fe2000001ff00 */
[----:B--2---:R-:W-:Y:S01]  /*05c0*/  IMAD.U32 R4, RZ, RZ, UR4 ;  /* 0x00000004ff047e24 */ /* 0x004fe2000f8e00ff */
[----:B0-----:R-:W-:-:S07]  /*05d0*/  MOV R5, UR5 ;  /* 0x0000000500057c02 */ /* 0x001fce0008000f00 */
[----:B------:R-:W-:-:S07]  /*05e0*/  LEPC R20, `(.L_x_12) ;  /* 0x000000001014794e */ /* 0x000fce0000000000 */
[----:B-1----:R-:W-:Y:S05]  /*05f0*/  CALL.ABS.NOINC R8 ;  /* 0x0000000008007343 */ /* 0x002fea0003c00000 */
.L_x_12:
[----:B------:R0:W1:Y:S01]  /*0600*/  LDC.64 R8, c[0x4][R17] ;  /* 0x0100000011087b82 */ /* 0x0000620000000a00 */
[----:B------:R-:W2:Y:S01]  /*0610*/  LDCU.64 UR4, c[0x4][0x30] ;  /* 0x01000600ff0477ac */ /* 0x000ea20008000a00 */
[----:B------:R-:W-:Y:S01]  /*0620*/  CS2R R6, SRZ ;  /* 0x0000000000067805 */ /* 0x000fe2000001ff00 */
[----:B--2---:R-:W-:Y:S02]  /*0630*/  IMAD.U32 R4, RZ, RZ, UR4 ;  /* 0x00000004ff047e24 */ /* 0x004fe4000f8e00ff */
[----:B0-----:R-:W-:-:S07]  /*0640*/  IMAD.U32 R5, RZ, RZ, UR5 ;  /* 0x00000005ff057e24 */ /* 0x001fce000f8e00ff */
[----:B------:R-:W-:-:S07]  /*0650*/  LEPC R20, `(.L_x_13) ;  /* 0x000000001014794e */ /* 0x000fce0000000000 */
[----:B-1----:R-:W-:Y:S05]  /*0660*/  CALL.ABS.NOINC R8 ;  /* 0x0000000008007343 */ /* 0x002fea0003c00000 */
.L_x_13:
[----:B------:R-:W-:Y:S01]  /*0670*/  IMAD.MOV.U32 R0, RZ, RZ, 0x3fb8aa3b ;  /* 0x3fb8aa3bff007424 */ /* 0x000fe200078e00ff */
[----:B------:R0:W1:Y:S01]  /*0680*/  LDC.64 R10, c[0x4][R17] ;  /* 0x01000000110a7b82 */ /* 0x0000620000000a00 */
[----:B------:R-:W2:Y:S01]  /*0690*/  LDCU.64 UR4, c[0x4][0x38] ;  /* 0x01000700ff0477ac */ /* 0x000ea20008000a00 */
[----:B------:R-:W-:Y:S02]  /*06a0*/  IMAD.MOV.U32 R6, RZ, RZ, R2 ;  /* 0x000000ffff067224 */ /* 0x000fe400078e0002 */
[----:B------:R-:W-:Y:S01]  /*06b0*/  FMUL R0, R0, -QNAN ;  /* 0xffffffff00007820 */ /* 0x000fe20000400000 */
[----:B------:R-:W-:-:S04]  /*06c0*/  IMAD.MOV.U32 R7, RZ, RZ, R16 ;  /* 0x000000ffff077224 */ /* 0x000fc800078e0010 */
[----:B------:R-:W-:Y:S02]  /*06d0*/  FSETP.GEU.AND P0, PT, R0, -126, PT ;  /* 0xc2fc00000000780b */ /* 0x000fe40003f0e000 */
[----:B--2---:R-:W-:Y:S01]  /*06e0*/  MOV R4, UR4 ;  /* 0x0000000400047c02 */ /* 0x004fe20008000f00 */
[----:B------:R-:W-:-:S10]  /*06f0*/  IMAD.U32 R5, RZ, RZ, UR5 ;  /* 0x00000005ff057e24 */ /* 0x000fd4000f8e00ff */
[----:B------:R-:W-:-:S04]  /*0700*/  @!P0 FMUL R0, R0, 0.5 ;  /* 0x3f00000000008820 */ /* 0x000fc80000400000 */
[----:B------:R-:W2:Y:S02]  /*0710*/  MUFU.EX2 R3, R0 ;  /* 0x0000000000037308 */ /* 0x000ea40000000800 */
[----:B--2---:R-:W-:-:S06]  /*0720*/  @!P0 FMUL R3, R3, R3 ;  /* 0x0000000303038220 */ /* 0x004fcc0000400000 */
[----:B------:R-:W2:Y:S02]  /*0730*/  F2F.F64.F32 R8, R3 ;  /* 0x0000000300087310 */ /* 0x000ea40000201800 */
[----:B-12---:R0:W-:Y:S02]  /*0740*/  STL.64 [R1], R8 ;  /* 0x0000000801007387 */ /* 0x0061e40000100a00 */
[----:B------:R-:W-:-:S07]  /*0750*/  LEPC R20, `(.L_x_14) ;  /* 0x000000001014794e */ /* 0x000fce0000000000 */
[----:B0-----:R-:W-:Y:S05]  /*0760*/  CALL.ABS.NOINC R10 ;  /* 0x000000000a007343 */ /* 0x001fea0003c00000 */
.L_x_14:
[----:B------:R-:W-:Y:S05]  /*0770*/  EXIT ;  /* 0x000000000000794d */ /* 0x000fea0003800000 */
        .weak           $__internal_0_$__cuda_sm3x_div_rn_noftz_f32_slowpath
        .type           $__internal_0_$__cuda_sm3x_div_rn_noftz_f32_slowpath,@function
        .size           $__internal_0_$__cuda_sm3x_div_rn_noftz_f32_slowpath,(.L_x_28 - $__internal_0_$__cuda_sm3x_div_rn_noftz_f32_slowpath)
$__internal_0_$__cuda_sm3x_div_rn_noftz_f32_slowpath:
[--C-:B------:R-:W-:Y:S01]  /*0780*/  SHF.R.U32.HI R3, RZ, 0x17, R0.reuse ;  /* 0x00000017ff037819 */ /* 0x100fe20000011600 */
[----:B------:R-:W-:Y:S04]  /*0790*/  BSSY.RECONVERGENT B0, `(.L_x_15) ;  /* 0x000005c000007945 */ /* 0x000fe80003800200 */
[----:B------:R-:W-:Y:S01]  /*07a0*/  BSSY.RELIABLE B2, `(.L_x_16) ;  /* 0x000001a000027945 */ /* 0x000fe20003800100 */
[----:B------:R-:W-:Y:S01]  /*07b0*/  IMAD.MOV.U32 R5, RZ, RZ, R0 ;  /* 0x000000ffff057224 */ /* 0x000fe200078e0000 */
[----:B------:R-:W-:-:S04]  /*07c0*/  LOP3.LUT R3, R3, 0xff, RZ, 0xc0, !PT ;  /* 0x000000ff03037812 */ /* 0x000fc800078ec0ff */
[----:B------:R-:W-:-:S04]  /*07d0*/  IADD3 R7, PT, PT, R3, -0x1, RZ ;  /* 0xffffffff03077810 */ /* 0x000fc80007ffe0ff */
[----:B------:R-:W-:-:S13]  /*07e0*/  ISETP.GT.U32.OR P0, PT, R7, 0xfd, !PT ;  /* 0x000000fd0700780c */ /* 0x000fda0007f04470 */
[----:B------:R-:W-:Y:S01]  /*07f0*/  @!P0 IMAD.MOV.U32 R6, RZ, RZ, RZ ;  /* 0x000000ffff068224 */ /* 0x000fe200078e00ff */
[----:B------:R-:W-:Y:S06]  /*0800*/  @!P0 BRA `(.L_x_17) ;  /* 0x00000000004c8947 */ /* 0x000fec0003800000 */
[----:B------:R-:W-:-:S13]  /*0810*/  FSETP.GTU.FTZ.AND P0, PT, |R0|, +INF , PT ;  /* 0x7f8000000000780b */ /* 0x000fda0003f1c200 */
[----:B------:R-:W-:Y:S05]  /*0820*/  @P0 BREAK.RELIABLE B2 ;  /* 0x0000000000020942 */ /* 0x000fea0003800100 */
[----:B------:R-:W-:Y:S05]  /*0830*/  @P0 BRA `(.L_x_18) ;  /* 0x0000000400400947 */ /* 0x000fea0003800000 */
[----:B------:R-:W-:-:S05]  /*0840*/  IMAD.MOV.U32 R6, RZ, RZ, 0x41200000 ;  /* 0x41200000ff067424 */ /* 0x000fca00078e00ff */
[----:B------:R-:W-:-:S13]  /*0850*/  LOP3.LUT P0, RZ, R6, 0x7fffffff, R5, 0xc8, !PT ;  /* 0x7fffffff06ff7812 */ /* 0x000fda000780c805 */
[----:B------:R-:W-:Y:S05]  /*0860*/  @!P0 BREAK.RELIABLE B2 ;  /* 0x0000000000028942 */ /* 0x000fea0003800100 */
[----:B------:R-:W-:Y:S05]  /*0870*/  @!P0 BRA `(.L_x_19) ;  /* 0x0000000400288947 */ /* 0x000fea0003800000 */
[----:B------:R-:W-:-:S13]  /*0880*/  LOP3.LUT P0, RZ, R5, 0x7fffffff, RZ, 0xc0, !PT ;  /* 0x7fffffff05ff7812 */ /* 0x000fda000780c0ff */
[----:B------:R-:W-:Y:S05]  /*0890*/  @!P0 BREAK.RELIABLE B2 ;  /* 0x0000000000028942 */ /* 0x000fea0003800100 */
[----:B------:R-:W-:Y:S05]  /*08a0*/  @!P0 BRA `(.L_x_20) ;  /* 0x0000000400148947 */ /* 0x000fea0003800000 */
[----:B------:R-:W-:Y:S02]  /*08b0*/  FSETP.NEU.FTZ.AND P0, PT, |R0|, +INF , PT ;  /* 0x7f8000000000780b */ /* 0x000fe40003f1d200 */
[----:B------:R-:W-:-:S04]  /*08c0*/  LOP3.LUT P1, RZ, R6, 0x7fffffff, RZ, 0xc0, !PT ;  /* 0x7fffffff06ff7812 */ /* 0x000fc8000782c0ff */
[----:B------:R-:W-:-:S13]  /*08d0*/  PLOP3.LUT P0, PT, P0, P1, PT, 0x2f, 0xf2 ;  /* 0x0000000000f2781c */ /* 0x000fda0000702577 */
[----:B------:R-:W-:Y:S05]  /*08e0*/  @P0 BREAK.RELIABLE B2 ;  /* 0x0000000000020942 */ /* 0x000fea0003800100 */
[----:B------:R-:W-:Y:S05]  /*08f0*/  @P0 BRA `(.L_x_21) ;  /* 0x0000000000f40947 */ /* 0x000fea0003800000 */
[----:B------:R-:W-:-:S13]  /*0900*/  ISETP.GE.AND P0, PT, R7, RZ, PT ;  /* 0x000000ff0700720c */ /* 0x000fda0003f06270 */
[----:B------:R-:W-:Y:S01]  /*0910*/  @P0 MOV R6, RZ ;  /* 0x000000ff00060202 */ /* 0x000fe20000000f00 */
[----:B------:R-:W-:Y:S01]  /*0920*/  @!P0 FFMA R5, R0, 1.84467440737095516160e+19, RZ ;  /* 0x5f80000000058823 */ /* 0x000fe200000000ff */
[----:B------:R-:W-:-:S07]  /*0930*/  @!P0 IMAD.MOV.U32 R6, RZ, RZ, -0x40 ;  /* 0xffffffc0ff068424 */ /* 0x000fce00078e00ff */
.L_x_17:
[----:B------:R-:W-:Y:S05]  /*0940*/  BSYNC.RELIABLE B2 ;  /* 0x0000000000027941 */ /* 0x000fea0003800100 */
.L_x_16:
[----:B------:R-:W-:Y:S01]  /*0950*/  UMOV UR4, 0x41200000 ;  /* 0x4120000000047882 */ /* 0x000fe20000000000 */
[----:B------:R-:W-:Y:S01]  /*0960*/  VIADD R3, R3, 0xffffff81 ;  /* 0xffffff8103037836 */ /* 0x000fe20000000000 */
[----:B------:R-:W-:Y:S01]  /*0970*/  UIADD3 UR4, UPT, UPT, UR4, -0x1800000, URZ ;  /* 0xfe80000004047890 */ /* 0x000fe2000fffe0ff */
[----:B------:R-:W-:Y:S02]  /*0980*/  BSSY.RECONVERGENT B2, `(.L_x_22) ;  /* 0x0000033000027945 */ /* 0x000fe40003800200 */
[----:B------:R-:W-:Y:S01]  /*0990*/  IMAD R0, R3, -0x800000, R5 ;  /* 0xff80000003007824 */ /* 0x000fe200078e0205 */
[----:B------:R-:W-:Y:S02]  /*09a0*/  IADD3 R6, PT, PT, R6, -0x3, R3 ;  /* 0xfffffffd06067810 */ /* 0x000fe40007ffe003 */
[----:B------:R-:W-:-:S03]  /*09b0*/  FADD.FTZ R9, -RZ, -UR4 ;  /* 0x80000004ff097e21 */ /* 0x000fc60008010100 */
[----:B------:R-:W0:Y:S02]  /*09c0*/  MUFU.RCP R7, UR4 ;  /* 0x0000000400077d08 */ /* 0x000e240008001000 */
[----:B0-----:R-:W-:-:S04]  /*09d0*/  FFMA R8, R7, R9, 1 ;  /* 0x3f80000007087423 */ /* 0x001fc80000000009 */
[----:B------:R-:W-:-:S04]  /*09e0*/  FFMA R7, R7, R8, R7 ;  /* 0x0000000807077223 */ /* 0x000fc80000000007 */
[----:B------:R-:W-:-:S04]  /*09f0*/  FFMA R8, R0, R7, RZ ;  /* 0x0000000700087223 */ /* 0x000fc800000000ff */
[----:B------:R-:W-:-:S04]  /*0a00*/  FFMA R5, R9, R8, R0 ;  /* 0x0000000809057223 */ /* 0x000fc80000000000 */
[----:B------:R-:W-:-:S04]  /*0a10*/  FFMA R8, R7, R5, R8 ;  /* 0x0000000507087223 */ /* 0x000fc80000000008 */
[----:B------:R-:W-:-:S04]  /*0a20*/  FFMA R9, R9, R8, R0 ;  /* 0x0000000809097223 */ /* 0x000fc80000000000 */
[----:B------:R-:W-:-:S05]  /*0a30*/  FFMA R0, R7, R9, R8 ;  /* 0x0000000907007223 */ /* 0x000fca0000000008 */
[----:B------:R-:W-:-:S04]  /*0a40*/  SHF.R.U32.HI R5, RZ, 0x17, R0 ;  /* 0x00000017ff057819 */ /* 0x000fc80000011600 */
[----:B------:R-:W-:-:S05]  /*0a50*/  LOP3.LUT R5, R5, 0xff, RZ, 0xc0, !PT ;  /* 0x000000ff05057812 */ /* 0x000fca00078ec0ff */
[----:B------:R-:W-:-:S05]  /*0a60*/  IMAD.IADD R10, R5, 0x1, R6 ;  /* 0x00000001050a7824 */ /* 0x000fca00078e0206 */
[----:B------:R-:W-:-:S04]  /*0a70*/  IADD3 R3, PT, PT, R10, -0x1, RZ ;  /* 0xffffffff0a037810 */ /* 0x000fc80007ffe0ff */
[----:B------:R-:W-:-:S13]  /*0a80*/  ISETP.GE.U32.AND P0, PT, R3, 0xfe, PT ;  /* 0x000000fe0300780c */ /* 0x000fda0003f06070 */
[----:B------:R-:W-:Y:S05]  /*0a90*/  @!P0 BRA `(.L_x_23) ;  /* 0x0000000000808947 */ /* 0x000fea0003800000 */
[----:B------:R-:W-:-:S13]  /*0aa0*/  ISETP.GT.AND P0, PT, R10, 0xfe, PT ;  /* 0x000000fe0a00780c */ /* 0x000fda0003f04270 */
[----:B------:R-:W-:Y:S05]  /*0ab0*/  @P0 BRA `(.L_x_24) ;  /* 0x00000000006c0947 */ /* 0x000fea0003800000 */
[----:B------:R-:W-:-:S13]  /*0ac0*/  ISETP.GE.AND P0, PT, R10, 0x1, PT ;  /* 0x000000010a00780c */ /* 0x000fda0003f06270 */
[----:B------:R-:W-:Y:S05]  /*0ad0*/  @P0 BRA `(.L_x_25) ;  /* 0x0000000000740947 */ /* 0x000fea0003800000 */
[----:B------:R-:W-:Y:S02]  /*0ae0*/  ISETP.GE.AND P0, PT, R10, -0x18, PT ;  /* 0xffffffe80a00780c */ /* 0x000fe40003f06270 */
[----:B------:R-:W-:-:S11]  /*0af0*/  LOP3.LUT R0, R0, 0x80000000, RZ, 0xc0, !PT ;  /* 0x8000000000007812 */ /* 0x000fd600078ec0ff */
[----:B------:R-:W-:Y:S05]  /*0b00*/  @!P0 BRA `(.L_x_25) ;  /* 0x0000000000688947 */ /* 0x000fea0003800000 */
[CCC-:B------:R-:W-:Y:S01]  /*0b10*/  FFMA.RZ R3, R7.reuse, R9.reuse, R8.reuse ;  /* 0x0000000907037223 */ /* 0x1c0fe2000000c008 */
[-CC-:B------:R-:W-:Y:S01]  /*0b20*/  FFMA.RM R6, R7, R9.reuse, R8.reuse ;  /* 0x0000000907067223 */ /* 0x180fe20000004008 */
[C---:B------:R-:W-:Y:S02]  /*0b30*/  ISETP.NE.AND P2, PT, R10.reuse, RZ, PT ;  /* 0x000000ff0a00720c */ /* 0x040fe40003f45270 */
[C---:B------:R-:W-:Y:S02]  /*0b40*/  ISETP.NE.AND P1, PT, R10.reuse, RZ, PT ;  /* 0x000000ff0a00720c */ /* 0x040fe40003f25270 */
[----:B------:R-:W-:Y:S01]  /*0b50*/  LOP3.LUT R5, R3, 0x7fffff, RZ, 0xc0, !PT ;  /* 0x007fffff03057812 */ /* 0x000fe200078ec0ff */
[----:B------:R-:W-:Y:S01]  /*0b60*/  FFMA.RP R3, R7, R9, R8 ;  /* 0x0000000907037223 */ /* 0x000fe20000008008 */
[----:B------:R-:W-:Y:S02]  /*0b70*/  VIADD R8, R10, 0x20 ;  /* 0x000000200a087836 */ /* 0x000fe40000000000 */
[----:B------:R-:W-:Y:S01]  /*0b80*/  LOP3.LUT R5, R5, 0x800000, RZ, 0xfc, !PT ;  /* 0x0080000005057812 */ /* 0x000fe200078efcff */
[----:B------:R-:W-:Y:S01]  /*0b90*/  IMAD.MOV R7, RZ, RZ, -R10 ;  /* 0x000000ffff077224 */ /* 0x000fe200078e0a0a */
[----:B------:R-:W-:-:S02]  /*0ba0*/  FSETP.NEU.FTZ.AND P0, PT, R3, R6, PT ;  /* 0x000000060300720b */ /* 0x000fc40003f1d000 */
[----:B------:R-:W-:Y:S02]  /*0bb0*/  SHF.L.U32 R8, R5, R8, RZ ;  /* 0x0000000805087219 */ /* 0x000fe400000006ff */
[----:B------:R-:W-:Y:S02]  /*0bc0*/  SEL R6, R7, RZ, P2 ;  /* 0x000000ff07067207 */ /* 0x000fe40001000000 */
[----:B------:R-:W-:Y:S02]  /*0bd0*/  ISETP.NE.AND P1, PT, R8, RZ, P1 ;  /* 0x000000ff0800720c */ /* 0x000fe40000f25270 */
[----:B------:R-:W-:Y:S02]  /*0be0*/  SHF.R.U32.HI R6, RZ, R6, R5 ;  /* 0x00000006ff067219 */ /* 0x000fe40000011605 */
[----:B------:R-:W-:Y:S02]  /*0bf0*/  PLOP3.LUT P0, PT, P0, P1, PT, 0xf8, 0x8f ;  /* 0x00000000008f781c */ /* 0x000fe40000703f70 */
[----:B------:R-:W-:-:S02]  /*0c00*/  SHF.R.U32.HI R8, RZ, 0x1, R6 ;  /* 0x00000001ff087819 */ /* 0x000fc40000011606 */
[----:B------:R-:W-:-:S04]  /*0c10*/  SEL R3, RZ, 0x1, !P0 ;  /* 0x00000001ff037807 */ /* 0x000fc80004000000 */
[----:B------:R-:W-:-:S04]  /*0c20*/  LOP3.LUT R3, R3, 0x1, R8, 0xf8, !PT ;  /* 0x0000000103037812 */ /* 0x000fc800078ef808 */
[----:B------:R-:W-:-:S05]  /*0c30*/  LOP3.LUT R3, R3, R6, RZ, 0xc0, !PT ;  /* 0x0000000603037212 */ /* 0x000fca00078ec0ff */
[----:B------:R-:W-:-:S05]  /*0c40*/  IMAD.IADD R3, R8, 0x1, R3 ;  /* 0x0000000108037824 */ /* 0x000fca00078e0203 */
[----:B------:R-:W-:Y:S01]  /*0c50*/  LOP3.LUT R0, R3, R0, RZ, 0xfc, !PT ;  /* 0x0000000003007212 */ /* 0x000fe200078efcff */
[----:B------:R-:W-:Y:S06]  /*0c60*/  BRA `(.L_x_25) ;  /* 0x0000000000107947 */ /* 0x000fec0003800000 */
.L_x_24:
[----:B------:R-:W-:-:S04]  /*0c70*/  LOP3.LUT R0, R0, 0x80000000, RZ, 0xc0, !PT ;  /* 0x8000000000007812 */ /* 0x000fc800078ec0ff */
[----:B------:R-:W-:Y:S01]  /*0c80*/  LOP3.LUT R0, R0, 0x7f800000, RZ, 0xfc, !PT ;  /* 0x7f80000000007812 */ /* 0x000fe200078efcff */
[----:B------:R-:W-:Y:S06]  /*0c90*/  BRA `(.L_x_25) ;  /* 0x0000000000047947 */ /* 0x000fec0003800000 */
.L_x_23:
[----:B------:R-:W-:-:S07]  /*0ca0*/  LEA R0, R6, R0, 0x17 ;  /* 0x0000000006007211 */ /* 0x000fce00078eb8ff */
.L_x_25:
[----:B------:R-:W-:Y:S05]  /*0cb0*/  BSYNC.RECONVERGENT B2 ;  /* 0x0000000000027941 */ /* 0x000fea0003800200 */
.L_x_22:
[----:B------:R-:W-:Y:S05]  /*0cc0*/  BRA `(.L_x_26) ;  /* 0x0000000000207947 */ /* 0x000fea0003800000 */
.L_x_21:
[----:B------:R-:W-:-:S04]  /*0cd0*/  LOP3.LUT R0, R6, 0x80000000, R5, 0x48, !PT ;  /* 0x8000000006007812 */ /* 0x000fc800078e4805 */
[----:B------:R-:W-:Y:S01]  /*0ce0*/  LOP3.LUT R0, R0, 0x7f800000, RZ, 0xfc, !PT ;  /* 0x7f80000000007812 */ /* 0x000fe200078efcff */
[----:B------:R-:W-:Y:S06]  /*0cf0*/  BRA `(.L_x_26) ;  /* 0x0000000000147947 */ /* 0x000fec0003800000 */
.L_x_20:
[----:B------:R-:W-:Y:S01]  /*0d00*/  LOP3.LUT R0, R6, 0x80000000, R5, 0x48, !PT ;  /* 0x8000000006007812 */ /* 0x000fe200078e4805 */
[----:B------:R-:W-:Y:S06]  /*0d10*/  BRA `(.L_x_26) ;  /* 0x00000000000c7947 */ /* 0x000fec0003800000 */
.L_x_19:
[----:B------:R-:W0:Y:S01]  /*0d20*/  MUFU.RSQ R0, -QNAN ;  /* 0xffc0000000007908 */ /* 0x000e220000001400 */
[----:B------:R-:W-:Y:S05]  /*0d30*/  BRA `(.L_x_26) ;  /* 0x0000000000047947 */ /* 0x000fea0003800000 */
.L_x_18:
[----:B------:R-:W-:-:S07]  /*0d40*/  FADD.FTZ R0, R0, 10 ;  /* 0x4120000000007421 */ /* 0x000fce0000010000 */
.L_x_26:
[----:B------:R-:W-:Y:S05]  /*0d50*/  BSYNC.RECONVERGENT B0 ;  /* 0x0000000000007941 */ /* 0x000fea0003800200 */
.L_x_15:
[----:B------:R-:W-:-:S04]  /*0d60*/  IMAD.MOV.U32 R5, RZ, RZ, 0x0 ;  /* 0x00000000ff057424 */ /* 0x000fc800078e00ff */
[----:B0-----:R-:W-:Y:S05]  /*0d70*/  RET.REL.NODEC R4 `(_Z4testv) ;  /* 0xfffffff004a07950 */ /* 0x001fea0003c3ffff */
.L_x_27:
        /* <DEDUP_REMOVED lines=16> */
.L_x_28:


//--------------------- .nv.global.init           --------------------------
	.section	.nv.global.init,"aw",@progbits
.nv.global.init:
	.type		$str,@object
	.size		$str,($str$7 - $str)
$str:
        /*0000*/ 	.byte	0x25, 0x66, 0x3a, 0x20, 0x25, 0x64, 0x0a, 0x00
	.type		$str$7,@object
	.size		$str$7,($str$11 - $str$7)
$str$7:
        /*0008*/ 	.byte	0x6e, 0x61, 0x6e, 0x20, 0x21, 0x3d, 0x20, 0x6e, 0x61, 0x6e, 0x0a, 0x00
	.type		$str$11,@object
	.size		$str$11,($str$8 - $str$11)
$str$11:
        /*0014*/ 	.byte	0x65, 0x78, 0x70, 0x28, 0x2d, 0x6e, 0x61, 0x6e, 0x29, 0x3a, 0x20, 0x25, 0x0a, 0x66, 0x00
	.type		$str$8,@object
	.size		$str$8,($str$10 - $str$8)
$str$8:
        /*0023*/ 	.byte	0x69, 0x73, 0x6e, 0x61, 0x6e, 0x28, 0x76, 0x61, 0x6c, 0x75, 0x65, 0x29, 0x3a, 0x20, 0x74, 0x72
        /*0033*/ 	.byte	0x75, 0x65, 0x0a, 0x00
	.type		$str$10,@object
	.size		$str$10,($str$5 - $str$10)
$str$10:
        /*0037*/ 	.byte	0x75, 0x73, 0x68, 0x6f, 0x72, 0x74, 0x20, 0x76, 0x61, 0x6c, 0x75, 0x65, 0x36, 0x20, 0x3d, 0x3d
        /*0047*/ 	.byte	0x20, 0x30, 0x78, 0x46, 0x46, 0x46, 0x46, 0x0a, 0x00
	.type		$str$5,@object
	.size		$str$5,($str$3 - $str$5)
$str$5:
        /*0050*/ 	.byte	0x66, 0x6c, 0x6f, 0x61, 0x74, 0x20, 0x25, 0x66, 0x20, 0x69, 0x73, 0x20, 0x6e, 0x6f, 0x74, 0x20
        /*0060*/ 	.byte	0x6c, 0x65, 0x73, 0x73, 0x20, 0x74, 0x68, 0x61, 0x6e, 0x20, 0x66, 0x6c, 0x6f, 0x61, 0x74, 0x20
        /*0070*/ 	.byte	0x25, 0x66, 0x0a, 0x00
	.type		$str$3,@object
	.size		$str$3,($str$1 - $str$3)
$str$3:
        /*0074*/ 	.byte	0x66, 0x6c, 0x6f, 0x61, 0x74, 0x20, 0x25, 0x66, 0x20, 0x69, 0x73, 0x20, 0x6e, 0x6f, 0x74, 0x20
        /*0084*/ 	.byte	0x67, 0x72, 0x65, 0x61, 0x74, 0x65, 0x72, 0x20, 0x74, 0x68, 0x61, 0x6e, 0x20, 0x66, 0x6c, 0x6f
        /*0094*/ 	.byte	0x61, 0x74, 0x20, 0x25, 0x66, 0x0a, 0x00
	.type		$str$1,@object
	.size		$str$1,(.L_1 - $str$1)
$str$1:
        /*009b*/ 	.byte	0x71, 0x75, 0x69, 0x65, 0x74, 0x5f, 0x6e, 0x61, 0x6e, 0x3a, 0x20, 0x25, 0x66, 0x2c, 0x20, 0x71
        /*00ab*/ 	.byte	0x75, 0x69, 0x65, 0x74, 0x5f, 0x6e, 0x61, 0x6e, 0x20, 0x2a, 0x20, 0x32, 0x3a, 0x20, 0x25, 0x66
        /*00bb*/ 	.byte	0x2c, 0x20, 0x71, 0x75, 0x69, 0x65, 0x74, 0x5f, 0x6e, 0x61, 0x6e, 0x20, 0x2b, 0x20, 0x66, 0x6c
        /*00cb*/ 	.byte	0x6f, 0x61, 0x74, 0x3a, 0x20, 0x25, 0x66, 0x2c, 0x20, 0x31, 0x2e, 0x30, 0x20, 0x2f, 0x20, 0x71
        /*00db*/ 	.byte	0x75, 0x69, 0x65, 0x74, 0x5f, 0x6e, 0x61, 0x6e, 0x3a, 0x20, 0x25, 0x66, 0x0a, 0x00
.L_1:


//--------------------- .nv.shared.reserved.0     --------------------------
	.section	.nv.shared.reserved.0,"aw",@nobits
	.weak		__nv_reservedSMEM_offset_0_alias
	.size		__nv_reservedSMEM_offset_0_alias, 0, 64
	.other		__nv_reservedSMEM_offset_0_alias,@"STO_CUDA_RESERVED_SHARED STV_DEFAULT"
__nv_reservedSMEM_offset_0_alias:
	.zero		0
	.zero		64


//--------------------- .nv.constant0._Z3addPfS_S_i --------------------------
	.section	.nv.constant0._Z3addPfS_S_i,"a",@progbits
	.sectionflags	@""
	.align	4
.nv.constant0._Z3addPfS_S_i:
	.zero		924


//--------------------- .nv.constant0._Z4testv    --------------------------
	.section	.nv.constant0._Z4testv,"a",@progbits
	.sectionflags	@""
	.align	4
.nv.constant0._Z4testv:
	.zero		896


//--------------------- SYMBOLS --------------------------

	.type		.nv.reservedSmem.offset0,@object
	.size		.nv.reservedSmem.offset0,0x4
	.type		vprintf,@function
